	.headerflags	@"EF_CUDA_TEXMODE_UNIFIED EF_CUDA_64BIT_ADDRESS EF_CUDA_ACCELERATORS EF_CUDA_SM90 EF_CUDA_VIRTUAL_SM(EF_CUDA_SM90)"
	.elftype	@"ET_EXEC"


//--------------------- .nv.info                  --------------------------
	.section	.nv.info,"",@"SHT_CUDA_INFO"
	.align	4


	//----- nvinfo : EIATTR_REGCOUNT
	.align		4
        /*0000*/ 	.byte	0x04, 0x2f
        /*0002*/ 	.short	(.L_2 - .L_1)
	.align		4
.L_1:
        /*0004*/ 	.word	index@(triton_poi_fused__softmax_0)
        /*0008*/ 	.word	0x00000014


	//----- nvinfo : EIATTR_MIN_STACK_SIZE
	.align		4
.L_2:
        /*000c*/ 	.byte	0x04, 0x12
        /*000e*/ 	.short	(.L_4 - .L_3)
	.align		4
.L_3:
        /*0010*/ 	.word	index@(triton_poi_fused__softmax_0)
        /*0014*/ 	.word	0x00000000


	//----- nvinfo : EIATTR_FRAME_SIZE
	.align		4
.L_4:
        /*0018*/ 	.byte	0x04, 0x11
        /*001a*/ 	.short	(.L_6 - .L_5)
	.align		4
.L_5:
        /*001c*/ 	.word	index@(triton_poi_fused__softmax_0)
        /*0020*/ 	.word	0x00000000


	//----- nvinfo : EIATTR_MIN_STACK_SIZE
	.align		4
.L_6:
        /*0024*/ 	.byte	0x04, 0x12
        /*0026*/ 	.short	(.L_8 - .L_7)
	.align		4
.L_7:
        /*0028*/ 	.word	index@(triton_poi_fused__softmax_0)
        /*002c*/ 	.word	0x00000000
.L_8:


//--------------------- .nv.info.triton_poi_fused__softmax_0 --------------------------
	.section	.nv.info.triton_poi_fused__softmax_0,"",@"SHT_CUDA_INFO"
	.sectionflags	@""
	.align	4


	//----- nvinfo : EIATTR_CUDA_API_VERSION
	.align		4
        /*0000*/ 	.byte	0x04, 0x37
        /*0002*/ 	.short	(.L_10 - .L_9)
.L_9:
        /*0004*/ 	.word	0x0000007c


	//----- nvinfo : EIATTR_KPARAM_INFO
	.align		4
.L_10:
        /*0008*/ 	.byte	0x04, 0x17
        /*000a*/ 	.short	(.L_12 - .L_11)
.L_11:
        /*000c*/ 	.word	0x00000000
        /*0010*/ 	.short	0x0002
        /*0012*/ 	.short	0x0010
        /*0014*/ 	.byte	0x00, 0xf0, 0x11, 0x00


	//----- nvinfo : EIATTR_KPARAM_INFO
	.align		4
.L_12:
        /*0018*/ 	.byte	0x04, 0x17
        /*001a*/ 	.short	(.L_14 - .L_13)
.L_13:
        /*001c*/ 	.word	0x00000000
        /*0020*/ 	.short	0x0001
        /*0022*/ 	.short	0x0008
        /*0024*/ 	.byte	0x00, 0xf4, 0x21, 0x00


	//----- nvinfo : EIATTR_KPARAM_INFO
	.align		4
.L_14:
        /*0028*/ 	.byte	0x04, 0x17
        /*002a*/ 	.short	(.L_16 - .L_15)
.L_15:
        /*002c*/ 	.word	0x00000000
        /*0030*/ 	.short	0x0000
        /*0032*/ 	.short	0x0000
        /*0034*/ 	.byte	0x00, 0xf4, 0x21, 0x00


	//----- nvinfo : EIATTR_SPARSE_MMA_MASK
	.align		4
.L_16:
        /*0038*/ 	.byte	0x03, 0x50
        /*003a*/ 	.short	0x0000


	//----- nvinfo : EIATTR_MAXREG_COUNT
	.align		4
        /*003c*/ 	.byte	0x03, 0x1b
        /*003e*/ 	.short	0x00ff


	//----- nvinfo : EIATTR_EXIT_INSTR_OFFSETS
	.align		4
        /*0040*/ 	.byte	0x04, 0x1c
        /*0042*/ 	.short	(.L_18 - .L_17)


	//   ....[0]....
.L_17:
        /*0044*/ 	.word	0x00000610


	//   ....[1]....
        /*0048*/ 	.word	0x00000630


	//----- nvinfo : EIATTR_REQNTID
	.align		4
.L_18:
        /*004c*/ 	.byte	0x04, 0x10
        /*004e*/ 	.short	(.L_20 - .L_19)
.L_19:
        /*0050*/ 	.word	0x00000020
        /*0054*/ 	.word	0x00000001
        /*0058*/ 	.word	0x00000001


	//----- nvinfo : EIATTR_CRS_STACK_SIZE
	.align		4
.L_20:
        /*005c*/ 	.byte	0x04, 0x1e
        /*005e*/ 	.short	(.L_22 - .L_21)
.L_21:
        /*0060*/ 	.word	0x00000000


	//----- nvinfo : EIATTR_CBANK_PARAM_SIZE
	.align		4
.L_22:
        /*0064*/ 	.byte	0x03, 0x19
        /*0066*/ 	.short	0x0014


	//----- nvinfo : EIATTR_PARAM_CBANK
	.align		4
        /*0068*/ 	.byte	0x04, 0x0a
        /*006a*/ 	.short	(.L_24 - .L_23)
	.align		4
.L_23:
        /*006c*/ 	.word	index@(.nv.constant0.triton_poi_fused__softmax_0)
        /*0070*/ 	.short	0x0210
        /*0072*/ 	.short	0x0014


	//----- nvinfo : EIATTR_SW_WAR
	.align		4
.L_24:
        /*0074*/ 	.byte	0x04, 0x36
        /*0076*/ 	.short	(.L_26 - .L_25)
.L_25:
        /*0078*/ 	.word	0x00000008
.L_26:


//--------------------- .nv.callgraph             --------------------------
	.section	.nv.callgraph,"",@"SHT_CUDA_CALLGRAPH"
	.align	4
	.sectionentsize	8
	.align		4
        /*0000*/ 	.word	0x00000000
	.align		4
        /*0004*/ 	.word	0xffffffff
	.align		4
        /*0008*/ 	.word	0x00000000
	.align		4
        /*000c*/ 	.word	0xfffffffe
	.align		4
        /*0010*/ 	.word	0x00000000
	.align		4
        /*0014*/ 	.word	0xfffffffd
	.align		4
        /*0018*/ 	.word	0x00000000
	.align		4
        /*001c*/ 	.word	0xfffffffc


//--------------------- .nv.constant4             --------------------------
	.section	.nv.constant4,"a",@progbits
	.align	8
	.align		8
.nv.constant4:
        /*0000*/ 	.dword	_$_str


//--------------------- .text.triton_poi_fused__softmax_0 --------------------------
	.section	.text.triton_poi_fused__softmax_0,"ax",@progbits
	.align	128
        .global         triton_poi_fused__softmax_0
        .type           triton_poi_fused__softmax_0,@function
        .size           triton_poi_fused__softmax_0,(.L_x_3 - triton_poi_fused__softmax_0)
        .other          triton_poi_fused__softmax_0,@"STO_CUDA_ENTRY STV_DEFAULT"
triton_poi_fused__softmax_0:
.text.triton_poi_fused__softmax_0:
[----:B------:R-:W0:Y:S02]  /*0000*/  LDC R1, c[0x0][0x28] ;  /* 0x00000a00ff017b82 */ /* 0x000e240000000800 */
[----:B------:R-:W1:Y:S01]  /*0010*/  LDC.64 R8, c[0x0][0x210] ;  /* 0x00008400ff087b82 */ /* 0x000e620000000a00 */
[----:B------:R-:W-:Y:S01]  /*0020*/  ULDC.64 UR4, c[0x0][0x208] ;  /* 0x0000820000047ab9 */ /* 0x000fe20000000a00 */
[----:B------:R-:W2:Y:S01]  /*0030*/  S2R R2, SR_TID.X ;  /* 0x0000000000027919 */ /* 0x000ea20000002100 */
[----:B------:R-:W3:Y:S05]  /*0040*/  S2R R3, SR_CTAID.X ;  /* 0x0000000000037919 */ /* 0x000eea0000002500 */
[----:B------:R-:W4:Y:S01]  /*0050*/  LDC.64 R4, c[0x0][0x210] ;  /* 0x00008400ff047b82 */ /* 0x000f220000000a00 */
[----:B-1----:R-:W5:Y:S04]  /*0060*/  LDG.E.64 R10, desc[UR4][R8.64] ;  /* 0x00000004080a7981 */ /* 0x002f68000c1e1b00 */
[----:B------:R-:W5:Y:S04]  /*0070*/  LDG.E.64 R12, desc[UR4][R8.64+0x8] ;  /* 0x00000804080c7981 */ /* 0x000f68000c1e1b00 */
[----:B------:R-:W5:Y:S01]  /*0080*/  LDG.E.64 R14, desc[UR4][R8.64+0x10] ;  /* 0x00001004080e7981 */ /* 0x000f62000c1e1b00 */
[----:B--2---:R-:W-:-:S03]  /*0090*/  LOP3.LUT R0, R2, 0x3, RZ, 0xc0, !PT ;  /* 0x0000000302007812 */ /* 0x004fc600078ec0ff */
[----:B------:R-:W2:Y:S01]  /*00a0*/  LDG.E.64 R16, desc[UR4][R8.64+0x18] ;  /* 0x0000180408107981 */ /* 0x000ea2000c1e1b00 */
[----:B------:R-:W-:Y:S01]  /*00b0*/  CS2R R6, SRZ ;  /* 0x0000000000067805 */ /* 0x000fe2000001ff00 */
[----:B---3--:R-:W-:-:S04]  /*00c0*/  IMAD R0, R3, 0x4, R0 ;  /* 0x0000000403007824 */ /* 0x008fc800078e0200 */
[C---:B----4-:R-:W-:Y:S01]  /*00d0*/  IMAD.WIDE R4, R0.reuse, 0x8, R4 ;  /* 0x0000000800047825 */ /* 0x050fe200078e0204 */
[----:B------:R-:W-:-:S13]  /*00e0*/  ISETP.GE.AND P0, PT, R0, 0x4, PT ;  /* 0x000000040000780c */ /* 0x000fda0003f06270 */
[----:B------:R1:W3:Y:S01]  /*00f0*/  @!P0 LDG.E.64 R6, desc[UR4][R4.64] ;  /* 0x0000000404068981 */ /* 0x0002e2000c1e1b00 */
[----:B------:R-:W-:Y:S01]  /*0100*/  UMOV UR6, 0xfefa39ef ;  /* 0xfefa39ef00067882 */ /* 0x000fe20000000000 */
[----:B------:R-:W-:Y:S01]  /*0110*/  UMOV UR7, 0x3fe62e42 ;  /* 0x3fe62e4200077882 */ /* 0x000fe20000000000 */
[----:B------:R-:W-:Y:S01]  /*0120*/  BSSY B0, `(.L_x_0) ;  /* 0x000004a000007945 */ /* 0x000fe20003800000 */
[C---:B-----5:R-:W-:Y:S02]  /*0130*/  DSETP.NAN.AND P1, PT, R10.reuse, R10, PT ;  /* 0x0000000a0a00722a */ /* 0x060fe40003f28000 */
[----:B------:R-:W-:-:S06]  /*0140*/  DSETP.GT.AND P0, PT, R10, R12, PT ;  /* 0x0000000c0a00722a */ /* 0x000fcc0003f04000 */
[C---:B------:R-:W-:Y:S02]  /*0150*/  FSEL R3, R10.reuse, R12, P0 ;  /* 0x0000000c0a037208 */ /* 0x040fe40000000000 */
[C---:B------:R-:W-:Y:S02]  /*0160*/  FSEL R13, R11.reuse, R13, P0 ;  /* 0x0000000d0b0d7208 */ /* 0x040fe40000000000 */
[----:B-1----:R-:W-:Y:S02]  /*0170*/  FSEL R4, R10, R3, P1 ;  /* 0x000000030a047208 */ /* 0x002fe40000800000 */
[----:B------:R-:W-:-:S06]  /*0180*/  FSEL R5, R11, R13, P1 ;  /* 0x0000000d0b057208 */ /* 0x000fcc0000800000 */
[C---:B------:R-:W-:Y:S02]  /*0190*/  DSETP.GT.AND P0, PT, R4.reuse, R14, PT ;  /* 0x0000000e0400722a */ /* 0x040fe40003f04000 */
[----:B------:R-:W-:-:S12]  /*01a0*/  DSETP.NAN.AND P1, PT, R4, R4, PT ;  /* 0x000000040400722a */ /* 0x000fd80003f28000 */
[----:B------:R-:W-:Y:S02]  /*01b0*/  @!P0 FSEL R4, R4, R14, P1 ;  /* 0x0000000e04048208 */ /* 0x000fe40000800000 */
[----:B------:R-:W-:-:S06]  /*01c0*/  @!P0 FSEL R5, R5, R15, P1 ;  /* 0x0000000f05058208 */ /* 0x000fcc0000800000 */
[C---:B--2---:R-:W-:Y:S02]  /*01d0*/  DSETP.GT.AND P0, PT, R4.reuse, R16, PT ;  /* 0x000000100400722a */ /* 0x044fe40003f04000 */
[----:B------:R-:W-:-:S12]  /*01e0*/  DSETP.NAN.AND P1, PT, R4, R4, PT ;  /* 0x000000040400722a */ /* 0x000fd80003f28000 */
[----:B------:R-:W-:Y:S02]  /*01f0*/  @!P0 FSEL R4, R4, R16, P1 ;  /* 0x0000001004048208 */ /* 0x000fe40000800000 */
[----:B------:R-:W-:Y:S02]  /*0200*/  @!P0 FSEL R5, R5, R17, P1 ;  /* 0x0000001105058208 */ /* 0x000fe40000800000 */
[----:B------:R-:W-:-:S04]  /*0210*/  LOP3.LUT P0, RZ, R2, 0x1c, RZ, 0xc0, !PT ;  /* 0x0000001c02ff7812 */ /* 0x000fc8000780c0ff */
[----:B---3--:R-:W-:Y:S01]  /*0220*/  DADD R8, R6, -R4 ;  /* 0x0000000006087229 */ /* 0x008fe20000000804 */
[----:B------:R-:W-:Y:S01]  /*0230*/  ISETP.LT.AND P0, PT, R0, 0x4, !P0 ;  /* 0x000000040000780c */ /* 0x000fe20004701270 */
[----:B------:R-:W-:Y:S02]  /*0240*/  IMAD.MOV.U32 R4, RZ, RZ, 0x652b82fe ;  /* 0x652b82feff047424 */ /* 0x000fe400078e00ff */
[----:B------:R-:W-:-:S06]  /*0250*/  IMAD.MOV.U32 R5, RZ, RZ, 0x3ff71547 ;  /* 0x3ff71547ff057424 */ /* 0x000fcc00078e00ff */
[----:B------:R-:W-:-:S08]  /*0260*/  DFMA R10, R8, R4, 6.75539944105574400000e+15 ;  /* 0x43380000080a742b */ /* 0x000fd00000000004 */
[----:B------:R-:W-:-:S08]  /*0270*/  DADD R4, R10, -6.75539944105574400000e+15 ;  /* 0xc33800000a047429 */ /* 0x000fd00000000000 */
[----:B------:R-:W-:Y:S01]  /*0280*/  DFMA R6, R4, -UR6, R8 ;  /* 0x8000000604067c2b */ /* 0x000fe20008000008 */
[----:B------:R-:W-:Y:S01]  /*0290*/  UMOV UR6, 0x3b39803f ;  /* 0x3b39803f00067882 */ /* 0x000fe20000000000 */
[----:B------:R-:W-:-:S06]  /*02a0*/  UMOV UR7, 0x3c7abc9e ;  /* 0x3c7abc9e00077882 */ /* 0x000fcc0000000000 */
[----:B------:R-:W-:Y:S01]  /*02b0*/  DFMA R6, R4, -UR6, R6 ;  /* 0x8000000604067c2b */ /* 0x000fe20008000006 */
[----:B------:R-:W-:Y:S01]  /*02c0*/  UMOV UR6, 0x69ce2bdf ;  /* 0x69ce2bdf00067882 */ /* 0x000fe20000000000 */
[----:B------:R-:W-:Y:S01]  /*02d0*/  IMAD.MOV.U32 R4, RZ, RZ, -0x35dec16 ;  /* 0xfca213eaff047424 */ /* 0x000fe200078e00ff */
[----:B------:R-:W-:Y:S01]  /*02e0*/  UMOV UR7, 0x3e5ade15 ;  /* 0x3e5ade1500077882 */ /* 0x000fe20000000000 */
[----:B------:R-:W-:-:S06]  /*02f0*/  IMAD.MOV.U32 R5, RZ, RZ, 0x3e928af3 ;  /* 0x3e928af3ff057424 */ /* 0x000fcc00078e00ff */
[----:B------:R-:W-:Y:S01]  /*0300*/  DFMA R4, R6, UR6, R4 ;  /* 0x0000000606047c2b */ /* 0x000fe20008000004 */
[----:B------:R-:W-:Y:S01]  /*0310*/  UMOV UR6, 0x62401315 ;  /* 0x6240131500067882 */ /* 0x000fe20000000000 */
[----:B------:R-:W-:-:S06]  /*0320*/  UMOV UR7, 0x3ec71dee ;  /* 0x3ec71dee00077882 */ /* 0x000fcc0000000000 */
[----:B------:R-:W-:Y:S01]  /*0330*/  DFMA R4, R6, R4, UR6 ;  /* 0x0000000606047e2b */ /* 0x000fe20008000004 */
        /* <DEDUP_REMOVED lines=20> */
[----:B------:R-:W-:-:S08]  /*0480*/  DFMA R4, R6, R4, UR6 ;  /* 0x0000000606047e2b */ /* 0x000fd00008000004 */
[----:B------:R-:W-:-:S08]  /*0490*/  DFMA R4, R6, R4, 1 ;  /* 0x3ff000000604742b */ /* 0x000fd00000000004 */
[----:B------:R-:W-:Y:S01]  /*04a0*/  DFMA R4, R6, R4, 1 ;  /* 0x3ff000000604742b */ /* 0x000fe20000000004 */
[----:B------:R-:W-:-:S05]  /*04b0*/  FADD.FTZ R6, |R9|, -RZ ;  /* 0x800000ff09067221 */ /* 0x000fca0000010200 */
[----:B------:R-:W-:-:S04]  /*04c0*/  FSETP.GEU.AND P1, PT, R6, 4.1917929649353027344, PT ;  /* 0x4086232b0600780b */ /* 0x000fc80003f2e000 */
[----:B------:R-:W-:Y:S02]  /*04d0*/  IMAD R3, R10, 0x100000, R5 ;  /* 0x001000000a037824 */ /* 0x000fe400078e0205 */
[----:B------:R-:W-:-:S07]  /*04e0*/  IMAD.MOV.U32 R2, RZ, RZ, R4 ;  /* 0x000000ffff027224 */ /* 0x000fce00078e0004 */
[----:B------:R-:W-:Y:S05]  /*04f0*/  @!P1 BRA `(.L_x_1) ;  /* 0x0000000000309947 */ /* 0x000fea0003800000 */
[----:B------:R-:W-:Y:S01]  /*0500*/  FSETP.GEU.AND P2, PT, R6, 4.2275390625, PT ;  /* 0x408748000600780b */ /* 0x000fe20003f4e000 */
[C---:B------:R-:W-:Y:S02]  /*0510*/  DADD R12, R8.reuse, +INF ;  /* 0x7ff00000080c7429 */ /* 0x040fe40000000000 */
[----:B------:R-:W-:-:S08]  /*0520*/  DSETP.GEU.AND P1, PT, R8, RZ, PT ;  /* 0x000000ff0800722a */ /* 0x000fd00003f2e000 */
[----:B------:R-:W-:Y:S02]  /*0530*/  FSEL R3, R13, RZ, P1 ;  /* 0x000000ff0d037208 */ /* 0x000fe40000800000 */
[----:B------:R-:W-:-:S04]  /*0540*/  @!P2 LEA.HI R2, R10, R10, RZ, 0x1 ;  /* 0x0000000a0a02a211 */ /* 0x000fc800078f08ff */
[----:B------:R-:W-:Y:S02]  /*0550*/  @!P2 SHF.R.S32.HI R7, RZ, 0x1, R2 ;  /* 0x00000001ff07a819 */ /* 0x000fe40000011402 */
[----:B------:R-:W-:-:S03]  /*0560*/  FSEL R2, R12, RZ, P1 ;  /* 0x000000ff0c027208 */ /* 0x000fc60000800000 */
[----:B------:R-:W-:Y:S02]  /*0570*/  @!P2 IMAD.IADD R6, R10, 0x1, -R7 ;  /* 0x000000010a06a824 */ /* 0x000fe400078e0a07 */
[----:B------:R-:W-:-:S03]  /*0580*/  @!P2 IMAD R5, R7, 0x100000, R5 ;  /* 0x001000000705a824 */ /* 0x000fc600078e0205 */
[----:B------:R-:W-:Y:S01]  /*0590*/  @!P2 LEA R7, R6, 0x3ff00000, 0x14 ;  /* 0x3ff000000607a811 */ /* 0x000fe200078ea0ff */
[----:B------:R-:W-:-:S06]  /*05a0*/  @!P2 IMAD.MOV.U32 R6, RZ, RZ, RZ ;  /* 0x000000ffff06a224 */ /* 0x000fcc00078e00ff */
[----:B------:R-:W-:-:S11]  /*05b0*/  @!P2 DMUL R2, R4, R6 ;  /* 0x000000060402a228 */ /* 0x000fd60000000000 */
.L_x_1:
[----:B------:R-:W-:Y:S05]  /*05c0*/  BSYNC B0 ;  /* 0x0000000000007941 */ /* 0x000fea0003800000 */
.L_x_0:
[----:B------:R-:W-:Y:S01]  /*05d0*/  ULDC.64 UR6, c[0x0][0x218] ;  /* 0x0000860000067ab9 */ /* 0x000fe20000000a00 */
[----:B------:R-:W-:Y:S02]  /*05e0*/  SHF.R.S32.HI R5, RZ, 0x1f, R0 ;  /* 0x0000001fff057819 */ /* 0x000fe40000011400 */
[----:B------:R-:W-:-:S04]  /*05f0*/  LEA R4, P1, R0, UR6, 0x3 ;  /* 0x0000000600047c11 */ /* 0x000fc8000f8218ff */
[----:B------:R-:W-:Y:S01]  /*0600*/  LEA.HI.X R5, R0, UR7, R5, 0x3, P1 ;  /* 0x0000000700057c11 */ /* 0x000fe200088f1c05 */
[----:B------:R-:W-:Y:S08]  /*0610*/  @!P0 EXIT ;  /* 0x000000000000894d */ /* 0x000ff00003800000 */
[----:B------:R-:W-:Y:S01]  /*0620*/  STG.E.64 desc[UR4][R4.64], R2 ;  /* 0x0000000204007986 */ /* 0x000fe2000c101b04 */
[----:B------:R-:W-:Y:S05]  /*0630*/  EXIT ;  /* 0x000000000000794d */ /* 0x000fea0003800000 */
.L_x_2:
[----:B------:R-:W-:-:S00]  /*0640*/  BRA `(.L_x_2) ;  /* 0xfffffffc00fc7947 */ /* 0x000fc0000383ffff */
[----:B------:R-:W-:-:S00]  /*0650*/  NOP ;  /* 0x0000000000007918 */ /* 0x000fc00000000000 */
        /* <DEDUP_REMOVED lines=10> */
.L_x_3:


//--------------------- .nv.global.init           --------------------------
	.section	.nv.global.init,"aw",@progbits
.nv.global.init:
	.type		_$_str,@object
	.size		_$_str,(.L_0 - _$_str)
_$_str:
        /*0000*/ 	.byte	0x5f, 0x5f, 0x43, 0x55, 0x44, 0x41, 0x5f, 0x46, 0x54, 0x5a, 0x00
.L_0:


//--------------------- .nv.constant0.triton_poi_fused__softmax_0 --------------------------
	.section	.nv.constant0.triton_poi_fused__softmax_0,"a",@progbits
	.sectionflags	@""
	.align	4
.nv.constant0.triton_poi_fused__softmax_0:
	.zero		548
